//
// Generated by NVIDIA NVVM Compiler
//
// Compiler Build ID: CL-36424714
// Cuda compilation tools, release 13.0, V13.0.88
// Based on NVVM 20.0.0
//

.version 9.0
.target sm_100
.address_size 64

	// .globl	_Z11dummyKernelPii

.visible .entry _Z11dummyKernelPii(
	.param .u64 .ptr .align 1 _Z11dummyKernelPii_param_0,
	.param .u32 _Z11dummyKernelPii_param_1
)
{
	.reg .pred 	%p<2>;
	.reg .b32 	%r<3>;
	.reg .b64 	%rd<3>;

	ld.param.u64 	%rd1, [_Z11dummyKernelPii_param_0];
	ld.param.u32 	%r1, [_Z11dummyKernelPii_param_1];
	mov.u32 	%r2, %tid.x;
	setp.ne.s32 	%p1, %r2, 0;
	@%p1 bra 	$L__BB0_2;
	cvta.to.global.u64 	%rd2, %rd1;
	st.global.u32 	[%rd2], %r1;
$L__BB0_2:
	ret;

}


// ===== COMPILED SASS (sm_100) =====

	.target	sm_100

	.elftype	@"ET_EXEC"


//--------------------- .note.nv.tkinfo           --------------------------
	.section	.note.nv.tkinfo,"",@"SHT_NOTE"
	.sectionflags	@"SHF_NOTE_NV_TKINFO"
	.tkinfo
        /*0018*/ 	.word	0x00000002
        /*0030*/ 	.string	""
        /*0030*/ 	.string	"ptxas"
        /*0030*/ 	.string	"Cuda compilation tools, release 13.0, V13.0.88"
        /*0030*/ 	.string	"Build cuda_13.0.r13.0/compiler.36424714_0"
        /*0030*/ 	.string	"-arch sm_100 -m 64 "



//--------------------- .note.nv.cuinfo           --------------------------
	.section	.note.nv.cuinfo,"",@"SHT_NOTE"
	.sectionflags	@"SHF_NOTE_NV_CUINFO"
        /*0018*/ 	.short	0x0002
        /*001a*/ 	.short	0x0064
        /*001c*/ 	.short	0x0082
	.zero		2


//--------------------- .nv.info                  --------------------------
	.section	.nv.info,"",@"SHT_CUDA_INFO"
	.align	4


	//----- nvinfo : EIATTR_REGCOUNT
	.align		4
        /*0000*/ 	.byte	0x04, 0x2f
        /*0002*/ 	.short	(.L_1 - .L_0)
	.align		4
.L_0:
        /*0004*/ 	.word	index@(_Z11dummyKernelPii)
        /*0008*/ 	.word	0x00000008


	//----- nvinfo : EIATTR_FRAME_SIZE
	.align		4
.L_1:
        /*000c*/ 	.byte	0x04, 0x11
        /*000e*/ 	.short	(.L_3 - .L_2)
	.align		4
.L_2:
        /*0010*/ 	.word	index@(_Z11dummyKernelPii)
        /*0014*/ 	.word	0x00000000


	//----- nvinfo : EIATTR_MIN_STACK_SIZE
	.align		4
.L_3:
        /*0018*/ 	.byte	0x04, 0x12
        /*001a*/ 	.short	(.L_5 - .L_4)
	.align		4
.L_4:
        /*001c*/ 	.word	index@(_Z11dummyKernelPii)
        /*0020*/ 	.word	0x00000000
.L_5:


//--------------------- .nv.compat                --------------------------
	.section	.nv.compat,"",@"SHT_CUDA_COMPAT_INFO"
	.align	4
        /*0000*/ 	.byte	0x02, 0x09, 0x00, 0x00, 0x02, 0x02, 0x01, 0x00, 0x02, 0x05, 0x05, 0x00, 0x03, 0x07, 0x01, 0x01
        /*0010*/ 	.byte	0x02, 0x03, 0x00, 0x00, 0x02, 0x06, 0x01, 0x00, 0x04, 0x0b, 0x08, 0x00, 0x09, 0x00, 0x00, 0x00
        /*0020*/ 	.byte	0x00, 0x00, 0x00, 0x00


//--------------------- .nv.info._Z11dummyKernelPii --------------------------
	.section	.nv.info._Z11dummyKernelPii,"",@"SHT_CUDA_INFO"
	.sectionflags	@""
	.align	4


	//----- nvinfo : EIATTR_CUDA_API_VERSION
	.align		4
        /*0000*/ 	.byte	0x04, 0x37
        /*0002*/ 	.short	(.L_7 - .L_6)
.L_6:
        /*0004*/ 	.word	0x00000082


	//----- nvinfo : EIATTR_KPARAM_INFO
	.align		4
.L_7:
        /*0008*/ 	.byte	0x04, 0x17
        /*000a*/ 	.short	(.L_9 - .L_8)
.L_8:
        /*000c*/ 	.word	0x00000000
        /*0010*/ 	.short	0x0001
        /*0012*/ 	.short	0x0008
        /*0014*/ 	.byte	0x00, 0xf0, 0x11, 0x00


	//----- nvinfo : EIATTR_KPARAM_INFO
	.align		4
.L_9:
        /*0018*/ 	.byte	0x04, 0x17
        /*001a*/ 	.short	(.L_11 - .L_10)
.L_10:
        /*001c*/ 	.word	0x00000000
        /*0020*/ 	.short	0x0000
        /*0022*/ 	.short	0x0000
        /*0024*/ 	.byte	0x00, 0xf5, 0x21, 0x00


	//----- nvinfo : EIATTR_SPARSE_MMA_MASK
	.align		4
.L_11:
        /*0028*/ 	.byte	0x03, 0x50
        /*002a*/ 	.short	0x0000


	//----- nvinfo : EIATTR_MAXREG_COUNT
	.align		4
        /*002c*/ 	.byte	0x03, 0x1b
        /*002e*/ 	.short	0x00ff


	//----- nvinfo : EIATTR_MERCURY_ISA_VERSION
	.align		4
        /*0030*/ 	.byte	0x03, 0x5f
        /*0032*/ 	.short	0x0101


	//----- nvinfo : EIATTR_VRC_CTA_INIT_COUNT
	.align		4
        /*0034*/ 	.byte	0x02, 0x4a
	.zero		1
	.zero		1


	//----- nvinfo : EIATTR_EXIT_INSTR_OFFSETS
	.align		4
        /*0038*/ 	.byte	0x04, 0x1c
        /*003a*/ 	.short	(.L_13 - .L_12)


	//   ....[0]....
.L_12:
        /*003c*/ 	.word	0x00000030


	//   ....[1]....
        /*0040*/ 	.word	0x00000080


	//----- nvinfo : EIATTR_CBANK_PARAM_SIZE
	.align		4
.L_13:
        /*0044*/ 	.byte	0x03, 0x19
        /*0046*/ 	.short	0x000c


	//----- nvinfo : EIATTR_PARAM_CBANK
	.align		4
        /*0048*/ 	.byte	0x04, 0x0a
        /*004a*/ 	.short	(.L_15 - .L_14)
	.align		4
.L_14:
        /*004c*/ 	.word	index@(.nv.constant0._Z11dummyKernelPii)
        /*0050*/ 	.short	0x0380
        /*0052*/ 	.short	0x000c


	//----- nvinfo : EIATTR_SW_WAR
	.align		4
.L_15:
        /*0054*/ 	.byte	0x04, 0x36
        /*0056*/ 	.short	(.L_17 - .L_16)
.L_16:
        /*0058*/ 	.word	0x00000008
.L_17:


//--------------------- .nv.callgraph             --------------------------
	.section	.nv.callgraph,"",@"SHT_CUDA_CALLGRAPH"
	.align	4
	.sectionentsize	8
	.align		4
        /*0000*/ 	.word	0x00000000
	.align		4
        /*0004*/ 	.word	0xffffffff
	.align		4
        /*0008*/ 	.word	0x00000000
	.align		4
        /*000c*/ 	.word	0xfffffffe
	.align		4
        /*0010*/ 	.word	0x00000000
	.align		4
        /*0014*/ 	.word	0xfffffffd
	.align		4
        /*0018*/ 	.word	0x00000000
	.align		4
        /*001c*/ 	.word	0xfffffffc


//--------------------- .text._Z11dummyKernelPii  --------------------------
	.section	.text._Z11dummyKernelPii,"ax",@progbits
	.align	128
        .global         _Z11dummyKernelPii
        .type           _Z11dummyKernelPii,@function
        .size           _Z11dummyKernelPii,(.L_x_1 - _Z11dummyKernelPii)
        .other          _Z11dummyKernelPii,@"STO_CUDA_ENTRY STV_DEFAULT"
_Z11dummyKernelPii:
.text._Z11dummyKernelPii:
[----:B------:R-:W-:Y:S01]  /*0000*/  LDC R1, c[0x0][0x37c] ;  /* 0x0000df00ff017b82 */ /* 0x000fe20000000800 */
[----:B------:R-:W0:Y:S02]  /*0010*/  S2R R0, SR_TID.X ;  /* 0x0000000000007919 */ /* 0x000e240000002100 */
[----:B0-----:R-:W-:-:S13]  /*0020*/  ISETP.NE.AND P0, PT, R0, RZ, PT ;  /* 0x000000ff0000720c */ /* 0x001fda0003f05270 */
[----:B------:R-:W-:Y:S05]  /*0030*/  @P0 EXIT ;  /* 0x000000000000094d */ /* 0x000fea0003800000 */
[----:B------:R-:W0:Y:S01]  /*0040*/  LDC R5, c[0x0][0x388] ;  /* 0x0000e200ff057b82 */ /* 0x000e220000000800 */
[----:B------:R-:W0:Y:S07]  /*0050*/  LDCU.64 UR4, c[0x0][0x358] ;  /* 0x00006b00ff0477ac */ /* 0x000e2e0008000a00 */
[----:B------:R-:W0:Y:S02]  /*0060*/  LDC.64 R2, c[0x0][0x380] ;  /* 0x0000e000ff027b82 */ /* 0x000e240000000a00 */
[----:B0-----:R-:W-:Y:S01]  /*0070*/  STG.E desc[UR4][R2.64], R5 ;  /* 0x0000000502007986 */ /* 0x001fe2000c101904 */
[----:B------:R-:W-:Y:S05]  /*0080*/  EXIT ;  /* 0x000000000000794d */ /* 0x000fea0003800000 */
.L_x_0:
[----:B------:R-:W-:-:S00]  /*0090*/  BRA `(.L_x_0) ;  /* 0xfffffffc00fc7947 */ /* 0x000fc0000383ffff */
[----:B------:R-:W-:-:S00]  /*00a0*/  NOP ;  /* 0x0000000000007918 */ /* 0x000fc00000000000 */
        /* <DEDUP_REMOVED lines=13> */
.L_x_1:


//--------------------- .nv.shared.reserved.0     --------------------------
	.section	.nv.shared.reserved.0,"aw",@nobits
	.weak		__nv_reservedSMEM_offset_0_alias
	.size		__nv_reservedSMEM_offset_0_alias, 0, 64
	.other		__nv_reservedSMEM_offset_0_alias,@"STO_CUDA_RESERVED_SHARED STV_DEFAULT"
__nv_reservedSMEM_offset_0_alias:
	.zero		0
	.zero		64


//--------------------- .nv.constant0._Z11dummyKernelPii --------------------------
	.section	.nv.constant0._Z11dummyKernelPii,"a",@progbits
	.sectionflags	@""
	.align	4
.nv.constant0._Z11dummyKernelPii:
	.zero		908


//--------------------- SYMBOLS --------------------------

	.type		.nv.reservedSmem.offset0,@object
	.size		.nv.reservedSmem.offset0,0x4
